//
// Generated by NVIDIA NVVM Compiler
//
// Compiler Build ID: CL-36424714
// Cuda compilation tools, release 13.0, V13.0.88
// Based on NVVM 20.0.0
//

.version 9.0
.target sm_100
.address_size 64

	// .globl	_Z10AddVectorsPKfS0_Pfi
.extern .func  (.param .b32 func_retval0) vprintf
(
	.param .b64 vprintf_param_0,
	.param .b64 vprintf_param_1
)
;
.global .align 1 .b8 $str[4] = {37, 100, 10};

.visible .entry _Z10AddVectorsPKfS0_Pfi(
	.param .u64 .ptr .align 1 _Z10AddVectorsPKfS0_Pfi_param_0,
	.param .u64 .ptr .align 1 _Z10AddVectorsPKfS0_Pfi_param_1,
	.param .u64 .ptr .align 1 _Z10AddVectorsPKfS0_Pfi_param_2,
	.param .u32 _Z10AddVectorsPKfS0_Pfi_param_3
)
{
	.local .align 8 .b8 	__local_depot0[8];
	.reg .b64 	%SP;
	.reg .b64 	%SPL;
	.reg .pred 	%p<7>;
	.reg .b32 	%r<32>;
	.reg .b32 	%f<16>;
	.reg .b64 	%rd<29>;

	mov.u64 	%SPL, __local_depot0;
	cvta.local.u64 	%SP, %SPL;
	ld.param.u64 	%rd4, [_Z10AddVectorsPKfS0_Pfi_param_0];
	ld.param.u64 	%rd5, [_Z10AddVectorsPKfS0_Pfi_param_1];
	ld.param.u64 	%rd6, [_Z10AddVectorsPKfS0_Pfi_param_2];
	ld.param.u32 	%r12, [_Z10AddVectorsPKfS0_Pfi_param_3];
	cvta.to.global.u64 	%rd1, %rd6;
	cvta.to.global.u64 	%rd2, %rd5;
	cvta.to.global.u64 	%rd3, %rd4;
	add.u64 	%rd7, %SP, 0;
	add.u64 	%rd8, %SPL, 0;
	mov.u32 	%r13, %ctaid.x;
	mov.u32 	%r14, %ntid.x;
	mov.u32 	%r15, %tid.x;
	mad.lo.s32 	%r30, %r13, %r14, %r15;
	st.local.u32 	[%rd8], %r30;
	mov.u64 	%rd9, $str;
	cvta.global.u64 	%rd10, %rd9;
	{ // callseq 0, 0
	.param .b64 param0;
	st.param.b64 	[param0], %rd10;
	.param .b64 param1;
	st.param.b64 	[param1], %rd7;
	.param .b32 retval0;
	call.uni (retval0), 
	vprintf, 
	(
	param0, 
	param1
	);
	ld.param.b32 	%r16, [retval0];
	} // callseq 0
	mul.lo.s32 	%r2, %r12, %r12;
	setp.ge.s32 	%p1, %r30, %r2;
	@%p1 bra 	$L__BB0_7;
	add.s32 	%r18, %r30, %r12;
	max.s32 	%r19, %r2, %r18;
	setp.lt.s32 	%p2, %r18, %r2;
	selp.u32 	%r20, 1, 0, %p2;
	add.s32 	%r21, %r18, %r20;
	sub.s32 	%r22, %r19, %r21;
	div.u32 	%r23, %r22, %r12;
	add.s32 	%r3, %r23, %r20;
	and.b32  	%r24, %r3, 3;
	setp.eq.s32 	%p3, %r24, 3;
	@%p3 bra 	$L__BB0_4;
	add.s32 	%r25, %r3, 1;
	and.b32  	%r26, %r25, 3;
	neg.s32 	%r28, %r26;
$L__BB0_3:
	.pragma "nounroll";
	mul.wide.s32 	%rd11, %r30, 4;
	add.s64 	%rd12, %rd1, %rd11;
	add.s64 	%rd13, %rd2, %rd11;
	add.s64 	%rd14, %rd3, %rd11;
	ld.global.f32 	%f1, [%rd14];
	ld.global.f32 	%f2, [%rd13];
	add.f32 	%f3, %f1, %f2;
	st.global.f32 	[%rd12], %f3;
	add.s32 	%r30, %r30, %r12;
	add.s32 	%r28, %r28, 1;
	setp.ne.s32 	%p4, %r28, 0;
	@%p4 bra 	$L__BB0_3;
$L__BB0_4:
	setp.lt.u32 	%p5, %r3, 3;
	@%p5 bra 	$L__BB0_7;
	mul.wide.s32 	%rd19, %r12, 4;
	shl.b32 	%r27, %r12, 2;
$L__BB0_6:
	mul.wide.s32 	%rd15, %r30, 4;
	add.s64 	%rd16, %rd3, %rd15;
	ld.global.f32 	%f4, [%rd16];
	add.s64 	%rd17, %rd2, %rd15;
	ld.global.f32 	%f5, [%rd17];
	add.f32 	%f6, %f4, %f5;
	add.s64 	%rd18, %rd1, %rd15;
	st.global.f32 	[%rd18], %f6;
	add.s64 	%rd20, %rd16, %rd19;
	ld.global.f32 	%f7, [%rd20];
	add.s64 	%rd21, %rd17, %rd19;
	ld.global.f32 	%f8, [%rd21];
	add.f32 	%f9, %f7, %f8;
	add.s64 	%rd22, %rd18, %rd19;
	st.global.f32 	[%rd22], %f9;
	add.s64 	%rd23, %rd20, %rd19;
	ld.global.f32 	%f10, [%rd23];
	add.s64 	%rd24, %rd21, %rd19;
	ld.global.f32 	%f11, [%rd24];
	add.f32 	%f12, %f10, %f11;
	add.s64 	%rd25, %rd22, %rd19;
	st.global.f32 	[%rd25], %f12;
	add.s64 	%rd26, %rd23, %rd19;
	ld.global.f32 	%f13, [%rd26];
	add.s64 	%rd27, %rd24, %rd19;
	ld.global.f32 	%f14, [%rd27];
	add.f32 	%f15, %f13, %f14;
	add.s64 	%rd28, %rd25, %rd19;
	st.global.f32 	[%rd28], %f15;
	add.s32 	%r30, %r27, %r30;
	setp.lt.s32 	%p6, %r30, %r2;
	@%p6 bra 	$L__BB0_6;
$L__BB0_7:
	ret;

}


// ===== COMPILED SASS (sm_100) =====

	.target	sm_100

	.elftype	@"ET_EXEC"


//--------------------- .note.nv.tkinfo           --------------------------
	.section	.note.nv.tkinfo,"",@"SHT_NOTE"
	.sectionflags	@"SHF_NOTE_NV_TKINFO"
	.tkinfo
        /*0018*/ 	.word	0x00000002
        /*0030*/ 	.string	""
        /*0030*/ 	.string	"ptxas"
        /*0030*/ 	.string	"Cuda compilation tools, release 13.0, V13.0.88"
        /*0030*/ 	.string	"Build cuda_13.0.r13.0/compiler.36424714_0"
        /*0030*/ 	.string	"-arch sm_100 -m 64 "



//--------------------- .note.nv.cuinfo           --------------------------
	.section	.note.nv.cuinfo,"",@"SHT_NOTE"
	.sectionflags	@"SHF_NOTE_NV_CUINFO"
        /*0018*/ 	.short	0x0002
        /*001a*/ 	.short	0x0064
        /*001c*/ 	.short	0x0082
	.zero		2


//--------------------- .nv.info                  --------------------------
	.section	.nv.info,"",@"SHT_CUDA_INFO"
	.align	4


	//----- nvinfo : EIATTR_REGCOUNT
	.align		4
        /*0000*/ 	.byte	0x04, 0x2f
        /*0002*/ 	.short	(.L_2 - .L_1)
	.align		4
.L_1:
        /*0004*/ 	.word	index@(_Z10AddVectorsPKfS0_Pfi)
        /*0008*/ 	.word	0x0000001a


	//----- nvinfo : EIATTR_FRAME_SIZE
	.align		4
.L_2:
        /*000c*/ 	.byte	0x04, 0x11
        /*000e*/ 	.short	(.L_4 - .L_3)
	.align		4
.L_3:
        /*0010*/ 	.word	index@(_Z10AddVectorsPKfS0_Pfi)
        /*0014*/ 	.word	0x00000008


	//----- nvinfo : EIATTR_MIN_STACK_SIZE
	.align		4
.L_4:
        /*0018*/ 	.byte	0x04, 0x12
        /*001a*/ 	.short	(.L_6 - .L_5)
	.align		4
.L_5:
        /*001c*/ 	.word	index@(_Z10AddVectorsPKfS0_Pfi)
        /*0020*/ 	.word	0x00000008
.L_6:


//--------------------- .nv.compat                --------------------------
	.section	.nv.compat,"",@"SHT_CUDA_COMPAT_INFO"
	.align	4
        /*0000*/ 	.byte	0x02, 0x09, 0x00, 0x00, 0x02, 0x02, 0x01, 0x00, 0x02, 0x05, 0x05, 0x00, 0x03, 0x07, 0x01, 0x01
        /*0010*/ 	.byte	0x02, 0x03, 0x00, 0x00, 0x02, 0x06, 0x01, 0x00, 0x04, 0x0b, 0x08, 0x00, 0x09, 0x00, 0x00, 0x00
        /*0020*/ 	.byte	0x00, 0x00, 0x00, 0x00


//--------------------- .nv.info._Z10AddVectorsPKfS0_Pfi --------------------------
	.section	.nv.info._Z10AddVectorsPKfS0_Pfi,"",@"SHT_CUDA_INFO"
	.sectionflags	@""
	.align	4


	//----- nvinfo : EIATTR_CUDA_API_VERSION
	.align		4
        /*0000*/ 	.byte	0x04, 0x37
        /*0002*/ 	.short	(.L_8 - .L_7)
.L_7:
        /*0004*/ 	.word	0x00000082


	//----- nvinfo : EIATTR_KPARAM_INFO
	.align		4
.L_8:
        /*0008*/ 	.byte	0x04, 0x17
        /*000a*/ 	.short	(.L_10 - .L_9)
.L_9:
        /*000c*/ 	.word	0x00000000
        /*0010*/ 	.short	0x0003
        /*0012*/ 	.short	0x0018
        /*0014*/ 	.byte	0x00, 0xf0, 0x11, 0x00


	//----- nvinfo : EIATTR_KPARAM_INFO
	.align		4
.L_10:
        /*0018*/ 	.byte	0x04, 0x17
        /*001a*/ 	.short	(.L_12 - .L_11)
.L_11:
        /*001c*/ 	.word	0x00000000
        /*0020*/ 	.short	0x0002
        /*0022*/ 	.short	0x0010
        /*0024*/ 	.byte	0x00, 0xf5, 0x21, 0x00


	//----- nvinfo : EIATTR_KPARAM_INFO
	.align		4
.L_12:
        /*0028*/ 	.byte	0x04, 0x17
        /*002a*/ 	.short	(.L_14 - .L_13)
.L_13:
        /*002c*/ 	.word	0x00000000
        /*0030*/ 	.short	0x0001
        /*0032*/ 	.short	0x0008
        /*0034*/ 	.byte	0x00, 0xf5, 0x21, 0x00


	//----- nvinfo : EIATTR_KPARAM_INFO
	.align		4
.L_14:
        /*0038*/ 	.byte	0x04, 0x17
        /*003a*/ 	.short	(.L_16 - .L_15)
.L_15:
        /*003c*/ 	.word	0x00000000
        /*0040*/ 	.short	0x0000
        /*0042*/ 	.short	0x0000
        /*0044*/ 	.byte	0x00, 0xf5, 0x21, 0x00


	//----- nvinfo : EIATTR_SPARSE_MMA_MASK
	.align		4
.L_16:
        /*0048*/ 	.byte	0x03, 0x50
        /*004a*/ 	.short	0x0000


	//----- nvinfo : EIATTR_MAXREG_COUNT
	.align		4
        /*004c*/ 	.byte	0x03, 0x1b
        /*004e*/ 	.short	0x00ff


	//----- nvinfo : EIATTR_EXTERNS
	.align		4
        /*0050*/ 	.byte	0x04, 0x0f
        /*0052*/ 	.short	(.L_18 - .L_17)


	//   ....[0]....
	.align		4
.L_17:
        /*0054*/ 	.word	index@(vprintf)


	//----- nvinfo : EIATTR_MERCURY_ISA_VERSION
	.align		4
.L_18:
        /*0058*/ 	.byte	0x03, 0x5f
        /*005a*/ 	.short	0x0101


	//----- nvinfo : EIATTR_VRC_CTA_INIT_COUNT
	.align		4
        /*005c*/ 	.byte	0x02, 0x4a
	.zero		1
	.zero		1


	//----- nvinfo : EIATTR_SYSCALL_OFFSETS
	.align		4
        /*0060*/ 	.byte	0x04, 0x46
        /*0062*/ 	.short	(.L_20 - .L_19)


	//   ....[0]....
.L_19:
        /*0064*/ 	.word	0x00000110


	//----- nvinfo : EIATTR_EXIT_INSTR_OFFSETS
	.align		4
.L_20:
        /*0068*/ 	.byte	0x04, 0x1c
        /*006a*/ 	.short	(.L_22 - .L_21)


	//   ....[0]....
.L_21:
        /*006c*/ 	.word	0x00000150


	//   ....[1]....
        /*0070*/ 	.word	0x000004a0


	//   ....[2]....
        /*0074*/ 	.word	0x00000730


	//----- nvinfo : EIATTR_CRS_STACK_SIZE
	.align		4
.L_22:
        /*0078*/ 	.byte	0x04, 0x1e
        /*007a*/ 	.short	(.L_24 - .L_23)
.L_23:
        /*007c*/ 	.word	0x00000000


	//----- nvinfo : EIATTR_CBANK_PARAM_SIZE
	.align		4
.L_24:
        /*0080*/ 	.byte	0x03, 0x19
        /*0082*/ 	.short	0x001c


	//----- nvinfo : EIATTR_PARAM_CBANK
	.align		4
        /*0084*/ 	.byte	0x04, 0x0a
        /*0086*/ 	.short	(.L_26 - .L_25)
	.align		4
.L_25:
        /*0088*/ 	.word	index@(.nv.constant0._Z10AddVectorsPKfS0_Pfi)
        /*008c*/ 	.short	0x0380
        /*008e*/ 	.short	0x001c


	//----- nvinfo : EIATTR_SW_WAR
	.align		4
.L_26:
        /*0090*/ 	.byte	0x04, 0x36
        /*0092*/ 	.short	(.L_28 - .L_27)
.L_27:
        /*0094*/ 	.word	0x00000008
.L_28:


//--------------------- .nv.callgraph             --------------------------
	.section	.nv.callgraph,"",@"SHT_CUDA_CALLGRAPH"
	.align	4
	.sectionentsize	8
	.align		4
        /*0000*/ 	.word	0x00000000
	.align		4
        /*0004*/ 	.word	0xffffffff
	.align		4
        /*0008*/ 	.word	index@(_Z10AddVectorsPKfS0_Pfi)
	.align		4
        /*000c*/ 	.word	index@(vprintf)
	.align		4
        /*0010*/ 	.word	0x00000000
	.align		4
        /*0014*/ 	.word	0xfffffffe
	.align		4
        /*0018*/ 	.word	0x00000000
	.align		4
        /*001c*/ 	.word	0xfffffffd
	.align		4
        /*0020*/ 	.word	0x00000000
	.align		4
        /*0024*/ 	.word	0xfffffffc


//--------------------- .nv.constant4             --------------------------
	.section	.nv.constant4,"a",@progbits
	.align	8
	.align		8
.nv.constant4:
        /*0000*/ 	.dword	vprintf
	.align		8
        /*0008*/ 	.dword	$str


//--------------------- .text._Z10AddVectorsPKfS0_Pfi --------------------------
	.section	.text._Z10AddVectorsPKfS0_Pfi,"ax",@progbits
	.align	128
        .global         _Z10AddVectorsPKfS0_Pfi
        .type           _Z10AddVectorsPKfS0_Pfi,@function
        .size           _Z10AddVectorsPKfS0_Pfi,(.L_x_6 - _Z10AddVectorsPKfS0_Pfi)
        .other          _Z10AddVectorsPKfS0_Pfi,@"STO_CUDA_ENTRY STV_DEFAULT"
_Z10AddVectorsPKfS0_Pfi:
.text._Z10AddVectorsPKfS0_Pfi:
[----:B------:R-:W0:Y:S01]  /*0000*/  LDC R1, c[0x0][0x37c] ;  /* 0x0000df00ff017b82 */ /* 0x000e220000000800 */
[----:B------:R-:W1:Y:S01]  /*0010*/  S2R R3, SR_TID.X ;  /* 0x0000000000037919 */ /* 0x000e620000002100 */
[----:B------:R-:W2:Y:S06]  /*0020*/  LDCU UR5, c[0x0][0x2fc] ;  /* 0x00005f80ff0577ac */ /* 0x000eac0008000800 */
[----:B------:R-:W1:Y:S01]  /*0030*/  S2UR UR6, SR_CTAID.X ;  /* 0x00000000000679c3 */ /* 0x000e620000002500 */
[----:B0-----:R-:W-:Y:S01]  /*0040*/  VIADD R1, R1, 0xfffffff8 ;  /* 0xfffffff801017836 */ /* 0x001fe20000000000 */
[----:B------:R-:W-:Y:S01]  /*0050*/  MOV R0, 0x0 ;  /* 0x0000000000007802 */ /* 0x000fe20000000f00 */
[----:B------:R-:W0:Y:S05]  /*0060*/  LDCU UR4, c[0x0][0x2f8] ;  /* 0x00005f00ff0477ac */ /* 0x000e2a0008000800 */
[----:B------:R-:W1:Y:S08]  /*0070*/  LDC R2, c[0x0][0x360] ;  /* 0x0000d800ff027b82 */ /* 0x000e700000000800 */
[----:B------:R3:W4:Y:S01]  /*0080*/  LDC.64 R8, c[0x4][R0] ;  /* 0x0100000000087b82 */ /* 0x0007220000000a00 */
[----:B0-----:R-:W-:-:S05]  /*0090*/  IADD3 R6, P0, PT, R1, UR4, RZ ;  /* 0x0000000401067c10 */ /* 0x001fca000ff1e0ff */
[----:B--2---:R-:W-:Y:S02]  /*00a0*/  IMAD.X R7, RZ, RZ, UR5, P0 ;  /* 0x00000005ff077e24 */ /* 0x004fe400080e06ff */
[----:B-1----:R-:W-:Y:S01]  /*00b0*/  IMAD R2, R2, UR6, R3 ;  /* 0x0000000602027c24 */ /* 0x002fe2000f8e0203 */
[----:B------:R-:W0:Y:S04]  /*00c0*/  LDCU.64 UR6, c[0x4][0x8] ;  /* 0x01000100ff0677ac */ /* 0x000e280008000a00 */
[----:B------:R3:W-:Y:S01]  /*00d0*/  STL [R1], R2 ;  /* 0x0000000201007387 */ /* 0x0007e20000100800 */
[----:B0-----:R-:W-:Y:S01]  /*00e0*/  IMAD.U32 R4, RZ, RZ, UR6 ;  /* 0x00000006ff047e24 */ /* 0x001fe2000f8e00ff */
[----:B---34-:R-:W-:-:S07]  /*00f0*/  MOV R5, UR7 ;  /* 0x0000000700057c02 */ /* 0x018fce0008000f00 */
[----:B------:R-:W-:-:S07]  /*0100*/  LEPC R20, `(.L_x_0) ;  /* 0x000000001014794e */ /* 0x000fce0000000000 */
[----:B------:R-:W-:Y:S05]  /*0110*/  CALL.ABS.NOINC R8 ;  /* 0x0000000008007343 */ /* 0x000fea0003c00000 */
.L_x_0:
[----:B------:R-:W0:Y:S02]  /*0120*/  LDC R3, c[0x0][0x398] ;  /* 0x0000e600ff037b82 */ /* 0x000e240000000800 */
[----:B0-----:R-:W-:-:S05]  /*0130*/  IMAD R5, R3, R3, RZ ;  /* 0x0000000303057224 */ /* 0x001fca00078e02ff */
[----:B------:R-:W-:-:S13]  /*0140*/  ISETP.GE.AND P0, PT, R2, R5, PT ;  /* 0x000000050200720c */ /* 0x000fda0003f06270 */
[----:B------:R-:W-:Y:S05]  /*0150*/  @P0 EXIT ;  /* 0x000000000000094d */ /* 0x000fea0003800000 */
[----:B------:R-:W0:Y:S01]  /*0160*/  I2F.U32.RP R8, R3 ;  /* 0x0000000300087306 */ /* 0x000e220000209000 */
[----:B------:R-:W-:Y:S01]  /*0170*/  IADD3 R0, PT, PT, R2, R3, RZ ;  /* 0x0000000302007210 */ /* 0x000fe20007ffe0ff */
[----:B------:R-:W1:Y:S01]  /*0180*/  LDC.64 R18, c[0x0][0x358] ;  /* 0x0000d600ff127b82 */ /* 0x000e620000000a00 */
[----:B------:R-:W-:Y:S01]  /*0190*/  ISETP.NE.U32.AND P2, PT, R3, RZ, PT ;  /* 0x000000ff0300720c */ /* 0x000fe20003f45070 */
[----:B------:R-:W-:Y:S01]  /*01a0*/  BSSY.RECONVERGENT B0, `(.L_x_1) ;  /* 0x000002f000007945 */ /* 0x000fe20003800200 */
[----:B------:R-:W-:Y:S02]  /*01b0*/  ISETP.GE.AND P0, PT, R0, R5, PT ;  /* 0x000000050000720c */ /* 0x000fe40003f06270 */
[----:B------:R-:W-:Y:S01]  /*01c0*/  VIMNMX R9, PT, PT, R5, R0, !PT ;  /* 0x0000000005097248 */ /* 0x000fe20007fe0100 */
[----:B0-----:R-:W0:Y:S02]  /*01d0*/  MUFU.RCP R8, R8 ;  /* 0x0000000800087308 */ /* 0x001e240000001000 */
[----:B0-----:R-:W-:-:S06]  /*01e0*/  IADD3 R6, PT, PT, R8, 0xffffffe, RZ ;  /* 0x0ffffffe08067810 */ /* 0x001fcc0007ffe0ff */
[----:B------:R0:W2:Y:S02]  /*01f0*/  F2I.FTZ.U32.TRUNC.NTZ R7, R6 ;  /* 0x0000000600077305 */ /* 0x0000a4000021f000 */
[----:B0-----:R-:W-:Y:S02]  /*0200*/  IMAD.MOV.U32 R6, RZ, RZ, RZ ;  /* 0x000000ffff067224 */ /* 0x001fe400078e00ff */
[----:B--2---:R-:W-:-:S04]  /*0210*/  IMAD.MOV R4, RZ, RZ, -R7 ;  /* 0x000000ffff047224 */ /* 0x004fc800078e0a07 */
[----:B------:R-:W-:Y:S01]  /*0220*/  IMAD R11, R4, R3, RZ ;  /* 0x00000003040b7224 */ /* 0x000fe200078e02ff */
[----:B------:R-:W-:-:S03]  /*0230*/  SEL R4, RZ, 0x1, P0 ;  /* 0x00000001ff047807 */ /* 0x000fc60000000000 */
[----:B------:R-:W-:Y:S01]  /*0240*/  IMAD.HI.U32 R7, R7, R11, R6 ;  /* 0x0000000b07077227 */ /* 0x000fe200078e0006 */
[----:B------:R-:W-:-:S05]  /*0250*/  IADD3 R0, PT, PT, R9, -R0, -R4 ;  /* 0x8000000009007210 */ /* 0x000fca0007ffe804 */
[----:B------:R-:W-:-:S05]  /*0260*/  IMAD.HI.U32 R7, R7, R0, RZ ;  /* 0x0000000007077227 */ /* 0x000fca00078e00ff */
[----:B------:R-:W-:-:S05]  /*0270*/  IADD3 R6, PT, PT, -R7, RZ, RZ ;  /* 0x000000ff07067210 */ /* 0x000fca0007ffe1ff */
[----:B------:R-:W-:-:S05]  /*0280*/  IMAD R0, R3, R6, R0 ;  /* 0x0000000603007224 */ /* 0x000fca00078e0200 */
[----:B------:R-:W-:-:S13]  /*0290*/  ISETP.GE.U32.AND P0, PT, R0, R3, PT ;  /* 0x000000030000720c */ /* 0x000fda0003f06070 */
[----:B------:R-:W-:Y:S01]  /*02a0*/  @P0 IMAD.IADD R0, R0, 0x1, -R3 ;  /* 0x0000000100000824 */ /* 0x000fe200078e0a03 */
[----:B------:R-:W-:-:S04]  /*02b0*/  @P0 IADD3 R7, PT, PT, R7, 0x1, RZ ;  /* 0x0000000107070810 */ /* 0x000fc80007ffe0ff */
[----:B------:R-:W-:-:S13]  /*02c0*/  ISETP.GE.U32.AND P1, PT, R0, R3, PT ;  /* 0x000000030000720c */ /* 0x000fda0003f26070 */
[----:B------:R-:W-:Y:S01]  /*02d0*/  @P1 VIADD R7, R7, 0x1 ;  /* 0x0000000107071836 */ /* 0x000fe20000000000 */
[----:B------:R-:W-:-:S04]  /*02e0*/  @!P2 LOP3.LUT R7, RZ, R3, RZ, 0x33, !PT ;  /* 0x00000003ff07a212 */ /* 0x000fc800078e33ff */
[----:B------:R-:W-:-:S04]  /*02f0*/  IADD3 R0, PT, PT, R4, R7, RZ ;  /* 0x0000000704007210 */ /* 0x000fc80007ffe0ff */
[C---:B------:R-:W-:Y:S02]  /*0300*/  LOP3.LUT R4, R0.reuse, 0x3, RZ, 0xc0, !PT ;  /* 0x0000000300047812 */ /* 0x040fe400078ec0ff */
[----:B------:R-:W-:Y:S02]  /*0310*/  ISETP.GE.U32.AND P1, PT, R0, 0x3, PT ;  /* 0x000000030000780c */ /* 0x000fe40003f26070 */
[----:B------:R-:W-:-:S13]  /*0320*/  ISETP.NE.AND P0, PT, R4, 0x3, PT ;  /* 0x000000030400780c */ /* 0x000fda0003f05270 */
[----:B-1----:R-:W-:Y:S05]  /*0330*/  @!P0 BRA `(.L_x_2) ;  /* 0x0000000000548947 */ /* 0x002fea0003800000 */
[----:B------:R-:W0:Y:S01]  /*0340*/  LDC.64 R6, c[0x0][0x390] ;  /* 0x0000e400ff067b82 */ /* 0x000e220000000a00 */
[----:B------:R-:W-:-:S05]  /*0350*/  VIADD R0, R0, 0x1 ;  /* 0x0000000100007836 */ /* 0x000fca0000000000 */
[----:B------:R-:W-:Y:S02]  /*0360*/  LOP3.LUT R0, R0, 0x3, RZ, 0xc0, !PT ;  /* 0x0000000300007812 */ /* 0x000fe400078ec0ff */
[----:B------:R-:W1:Y:S02]  /*0370*/  LDC.64 R8, c[0x0][0x380] ;  /* 0x0000e000ff087b82 */ /* 0x000e640000000a00 */
[----:B------:R-:W-:-:S06]  /*0380*/  IADD3 R0, PT, PT, -R0, RZ, RZ ;  /* 0x000000ff00007210 */ /* 0x000fcc0007ffe1ff */
[----:B------:R-:W2:Y:S02]  /*0390*/  LDC.64 R10, c[0x0][0x388] ;  /* 0x0000e200ff0a7b82 */ /* 0x000ea40000000a00 */
.L_x_3:
[----:B------:R-:W-:Y:S01]  /*03a0*/  R2UR UR6, R18 ;  /* 0x00000000120672ca */ /* 0x000fe200000e0000 */
[----:B--2---:R-:W-:Y:S01]  /*03b0*/  IMAD.WIDE R14, R2, 0x4, R10 ;  /* 0x00000004020e7825 */ /* 0x004fe200078e020a */
[C---:B------:R-:W-:Y:S02]  /*03c0*/  R2UR UR7, R19.reuse ;  /* 0x00000000130772ca */ /* 0x040fe400000e0000 */
[----:B------:R-:W-:Y:S01]  /*03d0*/  R2UR UR4, R18 ;  /* 0x00000000120472ca */ /* 0x000fe200000e0000 */
[----:B-1----:R-:W-:Y:S01]  /*03e0*/  IMAD.WIDE R16, R2, 0x4, R8 ;  /* 0x0000000402107825 */ /* 0x002fe200078e0208 */
[----:B------:R-:W-:-:S09]  /*03f0*/  R2UR UR5, R19 ;  /* 0x00000000130572ca */ /* 0x000fd200000e0000 */
[----:B------:R-:W2:Y:S04]  /*0400*/  LDG.E R15, desc[UR6][R14.64] ;  /* 0x000000060e0f7981 */ /* 0x000ea8000c1e1900 */
[----:B------:R-:W2:Y:S01]  /*0410*/  LDG.E R16, desc[UR4][R16.64] ;  /* 0x0000000410107981 */ /* 0x000ea2000c1e1900 */
[----:B------:R-:W-:Y:S02]  /*0420*/  VIADD R0, R0, 0x1 ;  /* 0x0000000100007836 */ /* 0x000fe40000000000 */
[C---:B0--3--:R-:W-:Y:S01]  /*0430*/  IMAD.WIDE R12, R2.reuse, 0x4, R6 ;  /* 0x00000004020c7825 */ /* 0x049fe200078e0206 */
[----:B------:R-:W-:Y:S02]  /*0440*/  IADD3 R2, PT, PT, R2, R3, RZ ;  /* 0x0000000302027210 */ /* 0x000fe40007ffe0ff */
[----:B------:R-:W-:Y:S01]  /*0450*/  ISETP.NE.AND P0, PT, R0, RZ, PT ;  /* 0x000000ff0000720c */ /* 0x000fe20003f05270 */
[----:B--2---:R-:W-:-:S05]  /*0460*/  FADD R21, R16, R15 ;  /* 0x0000000f10157221 */ /* 0x004fca0000000000 */
[----:B------:R3:W-:Y:S07]  /*0470*/  STG.E desc[UR4][R12.64], R21 ;  /* 0x000000150c007986 */ /* 0x0007ee000c101904 */
[----:B------:R-:W-:Y:S05]  /*0480*/  @P0 BRA `(.L_x_3) ;  /* 0xfffffffc00c40947 */ /* 0x000fea000383ffff */
.L_x_2:
[----:B------:R-:W-:Y:S05]  /*0490*/  BSYNC.RECONVERGENT B0 ;  /* 0x0000000000007941 */ /* 0x000fea0003800200 */
.L_x_1:
[----:B------:R-:W-:Y:S05]  /*04a0*/  @!P1 EXIT ;  /* 0x000000000000994d */ /* 0x000fea0003800000 */
.L_x_4:
[----:B0-----:R-:W0:Y:S01]  /*04b0*/  LDC.64 R6, c[0x0][0x380] ;  /* 0x0000e000ff067b82 */ /* 0x001e220000000a00 */
[C---:B------:R-:W-:Y:S02]  /*04c0*/  R2UR UR4, R18.reuse ;  /* 0x00000000120472ca */ /* 0x040fe400000e0000 */
[C---:B------:R-:W-:Y:S02]  /*04d0*/  R2UR UR5, R19.reuse ;  /* 0x00000000130572ca */ /* 0x040fe400000e0000 */
[----:B------:R-:W-:Y:S02]  /*04e0*/  R2UR UR6, R18 ;  /* 0x00000000120672ca */ /* 0x000fe400000e0000 */
[----:B------:R-:W-:Y:S01]  /*04f0*/  R2UR UR7, R19 ;  /* 0x00000000130772ca */ /* 0x000fe200000e0000 */
[----:B------:R-:W3:Y:S01]  /*0500*/  LDC.64 R8, c[0x0][0x388] ;  /* 0x0000e200ff087b82 */ /* 0x000ee20000000a00 */
[----:B0-----:R-:W-:-:S07]  /*0510*/  IMAD.WIDE R10, R2, 0x4, R6 ;  /* 0x00000004020a7825 */ /* 0x001fce00078e0206 */
[----:B------:R-:W0:Y:S01]  /*0520*/  LDC.64 R6, c[0x0][0x390] ;  /* 0x0000e400ff067b82 */ /* 0x000e220000000a00 */
[----:B------:R-:W2:Y:S01]  /*0530*/  LDG.E R0, desc[UR4][R10.64] ;  /* 0x000000040a007981 */ /* 0x000ea2000c1e1900 */
[----:B---3--:R-:W-:-:S05]  /*0540*/  IMAD.WIDE R12, R2, 0x4, R8 ;  /* 0x00000004020c7825 */ /* 0x008fca00078e0208 */
[----:B------:R-:W2:Y:S01]  /*0550*/  LDG.E R9, desc[UR6][R12.64] ;  /* 0x000000060c097981 */ /* 0x000ea2000c1e1900 */
[----:B------:R-:W-:Y:S02]  /*0560*/  R2UR UR8, R18 ;  /* 0x00000000120872ca */ /* 0x000fe400000e0000 */
[----:B------:R-:W-:Y:S01]  /*0570*/  R2UR UR9, R19 ;  /* 0x00000000130972ca */ /* 0x000fe200000e0000 */
[----:B0-----:R-:W-:-:S04]  /*0580*/  IMAD.WIDE R16, R2, 0x4, R6 ;  /* 0x0000000402107825 */ /* 0x001fc800078e0206 */
[----:B------:R-:W-:-:S04]  /*0590*/  IMAD.WIDE R6, R3, 0x4, R10 ;  /* 0x0000000403067825 */ /* 0x000fc800078e020a */
[----:B--2---:R-:W-:Y:S01]  /*05a0*/  FADD R21, R0, R9 ;  /* 0x0000000900157221 */ /* 0x004fe20000000000 */
[----:B------:R-:W-:-:S04]  /*05b0*/  IMAD.WIDE R8, R3, 0x4, R12 ;  /* 0x0000000403087825 */ /* 0x000fc800078e020c */
[----:B------:R0:W-:Y:S04]  /*05c0*/  STG.E desc[UR4][R16.64], R21 ;  /* 0x0000001510007986 */ /* 0x0001e8000c101904 */
[----:B------:R-:W2:Y:S04]  /*05d0*/  LDG.E R0, desc[UR6][R6.64] ;  /* 0x0000000606007981 */ /* 0x000ea8000c1e1900 */
[----:B------:R-:W2:Y:S01]  /*05e0*/  LDG.E R11, desc[UR8][R8.64] ;  /* 0x00000008080b7981 */ /* 0x000ea2000c1e1900 */
[----:B------:R-:W-:-:S04]  /*05f0*/  IMAD.WIDE R12, R3, 0x4, R6 ;  /* 0x00000004030c7825 */ /* 0x000fc800078e0206 */
[----:B------:R-:W-:-:S04]  /*0600*/  IMAD.WIDE R14, R3, 0x4, R8 ;  /* 0x00000004030e7825 */ /* 0x000fc800078e0208 */
[----:B--2---:R-:W-:Y:S01]  /*0610*/  FADD R23, R0, R11 ;  /* 0x0000000b00177221 */ /* 0x004fe20000000000 */
[----:B------:R-:W-:-:S05]  /*0620*/  IMAD.WIDE R10, R3, 0x4, R16 ;  /* 0x00000004030a7825 */ /* 0x000fca00078e0210 */
[----:B------:R1:W-:Y:S04]  /*0630*/  STG.E desc[UR4][R10.64], R23 ;  /* 0x000000170a007986 */ /* 0x0003e8000c101904 */
[----:B------:R-:W2:Y:S04]  /*0640*/  LDG.E R0, desc[UR6][R12.64] ;  /* 0x000000060c007981 */ /* 0x000ea8000c1e1900 */
[----:B------:R-:W2:Y:S01]  /*0650*/  LDG.E R7, desc[UR8][R14.64] ;  /* 0x000000080e077981 */ /* 0x000ea2000c1e1900 */
[----:B------:R-:W-:-:S04]  /*0660*/  IMAD.WIDE R8, R3, 0x4, R12 ;  /* 0x0000000403087825 */ /* 0x000fc800078e020c */
[----:B0-----:R-:W-:-:S04]  /*0670*/  IMAD.WIDE R16, R3, 0x4, R14 ;  /* 0x0000000403107825 */ /* 0x001fc800078e020e */
[----:B--2---:R-:W-:Y:S01]  /*0680*/  FADD R21, R0, R7 ;  /* 0x0000000700157221 */ /* 0x004fe20000000000 */
[----:B------:R-:W-:-:S05]  /*0690*/  IMAD.WIDE R6, R3, 0x4, R10 ;  /* 0x0000000403067825 */ /* 0x000fca00078e020a */
[----:B------:R0:W-:Y:S04]  /*06a0*/  STG.E desc[UR4][R6.64], R21 ;  /* 0x0000001506007986 */ /* 0x0001e8000c101904 */
[----:B------:R-:W2:Y:S04]  /*06b0*/  LDG.E R8, desc[UR6][R8.64] ;  /* 0x0000000608087981 */ /* 0x000ea8000c1e1900 */
[----:B------:R-:W2:Y:S01]  /*06c0*/  LDG.E R17, desc[UR8][R16.64] ;  /* 0x0000000810117981 */ /* 0x000ea2000c1e1900 */
[----:B------:R-:W-:-:S05]  /*06d0*/  IMAD R2, R3, 0x4, R2 ;  /* 0x0000000403027824 */ /* 0x000fca00078e0202 */
[----:B------:R-:W-:Y:S01]  /*06e0*/  ISETP.GE.AND P0, PT, R2, R5, PT ;  /* 0x000000050200720c */ /* 0x000fe20003f06270 */
[----:B-1----:R-:W-:-:S04]  /*06f0*/  IMAD.WIDE R10, R3, 0x4, R6 ;  /* 0x00000004030a7825 */ /* 0x002fc800078e0206 */
[----:B--2---:R-:W-:-:S05]  /*0700*/  FADD R13, R8, R17 ;  /* 0x00000011080d7221 */ /* 0x004fca0000000000 */
[----:B------:R0:W-:Y:S03]  /*0710*/  STG.E desc[UR4][R10.64], R13 ;  /* 0x0000000d0a007986 */ /* 0x0001e6000c101904 */
[----:B------:R-:W-:Y:S05]  /*0720*/  @!P0 BRA `(.L_x_4) ;  /* 0xfffffffc00608947 */ /* 0x000fea000383ffff */
[----:B------:R-:W-:Y:S05]  /*0730*/  EXIT ;  /* 0x000000000000794d */ /* 0x000fea0003800000 */
.L_x_5:
[----:B------:R-:W-:-:S00]  /*0740*/  BRA `(.L_x_5) ;  /* 0xfffffffc00fc7947 */ /* 0x000fc0000383ffff */
[----:B------:R-:W-:-:S00]  /*0750*/  NOP ;  /* 0x0000000000007918 */ /* 0x000fc00000000000 */
        /* <DEDUP_REMOVED lines=10> */
.L_x_6:


//--------------------- .nv.global.init           --------------------------
	.section	.nv.global.init,"aw",@progbits
.nv.global.init:
	.type		$str,@object
	.size		$str,(.L_0 - $str)
$str:
        /*0000*/ 	.byte	0x25, 0x64, 0x0a, 0x00
.L_0:


//--------------------- .nv.shared.reserved.0     --------------------------
	.section	.nv.shared.reserved.0,"aw",@nobits
	.weak		__nv_reservedSMEM_offset_0_alias
	.size		__nv_reservedSMEM_offset_0_alias, 0, 64
	.other		__nv_reservedSMEM_offset_0_alias,@"STO_CUDA_RESERVED_SHARED STV_DEFAULT"
__nv_reservedSMEM_offset_0_alias:
	.zero		0
	.zero		64


//--------------------- .nv.constant0._Z10AddVectorsPKfS0_Pfi --------------------------
	.section	.nv.constant0._Z10AddVectorsPKfS0_Pfi,"a",@progbits
	.sectionflags	@""
	.align	4
.nv.constant0._Z10AddVectorsPKfS0_Pfi:
	.zero		924


//--------------------- SYMBOLS --------------------------

	.type		.nv.reservedSmem.offset0,@object
	.size		.nv.reservedSmem.offset0,0x4
	.type		vprintf,@function
